//
// Generated by NVIDIA NVVM Compiler
//
// Compiler Build ID: CL-36424714
// Cuda compilation tools, release 13.0, V13.0.88
// Based on NVVM 20.0.0
//

.version 9.0
.target sm_100
.address_size 64

	// .globl	hadamard

.visible .entry hadamard(
	.param .u32 hadamard_param_0,
	.param .u32 hadamard_param_1,
	.param .u64 .ptr .align 1 hadamard_param_2,
	.param .u32 hadamard_param_3,
	.param .u64 .ptr .align 1 hadamard_param_4,
	.param .u32 hadamard_param_5,
	.param .u64 .ptr .align 1 hadamard_param_6,
	.param .u32 hadamard_param_7
)
{
	.reg .pred 	%p<4>;
	.reg .b32 	%r<19>;
	.reg .b32 	%f<4>;
	.reg .b64 	%rd<13>;

	ld.param.u32 	%r6, [hadamard_param_0];
	ld.param.u32 	%r7, [hadamard_param_1];
	ld.param.u64 	%rd1, [hadamard_param_2];
	ld.param.u32 	%r3, [hadamard_param_3];
	ld.param.u64 	%rd2, [hadamard_param_4];
	ld.param.u32 	%r4, [hadamard_param_5];
	ld.param.u64 	%rd3, [hadamard_param_6];
	ld.param.u32 	%r5, [hadamard_param_7];
	mov.u32 	%r9, %ctaid.x;
	mov.u32 	%r10, %ntid.x;
	mov.u32 	%r11, %tid.x;
	mad.lo.s32 	%r1, %r9, %r10, %r11;
	mov.u32 	%r12, %ctaid.y;
	mov.u32 	%r13, %ntid.y;
	mov.u32 	%r14, %tid.y;
	mad.lo.s32 	%r15, %r12, %r13, %r14;
	setp.ge.s32 	%p1, %r1, %r6;
	setp.ge.s32 	%p2, %r15, %r7;
	or.pred  	%p3, %p1, %p2;
	@%p3 bra 	$L__BB0_2;
	cvta.to.global.u64 	%rd4, %rd1;
	cvta.to.global.u64 	%rd5, %rd2;
	cvta.to.global.u64 	%rd6, %rd3;
	mad.lo.s32 	%r16, %r3, %r15, %r1;
	mul.wide.s32 	%rd7, %r16, 4;
	add.s64 	%rd8, %rd4, %rd7;
	ld.global.f32 	%f1, [%rd8];
	mad.lo.s32 	%r17, %r4, %r15, %r1;
	mul.wide.s32 	%rd9, %r17, 4;
	add.s64 	%rd10, %rd5, %rd9;
	ld.global.f32 	%f2, [%rd10];
	mul.f32 	%f3, %f1, %f2;
	mad.lo.s32 	%r18, %r5, %r15, %r1;
	mul.wide.s32 	%rd11, %r18, 4;
	add.s64 	%rd12, %rd6, %rd11;
	st.global.f32 	[%rd12], %f3;
$L__BB0_2:
	ret;

}
	// .globl	matrix_sum
.visible .entry matrix_sum(
	.param .u32 matrix_sum_param_0,
	.param .u32 matrix_sum_param_1,
	.param .u64 .ptr .align 1 matrix_sum_param_2,
	.param .u32 matrix_sum_param_3,
	.param .u64 .ptr .align 1 matrix_sum_param_4,
	.param .u32 matrix_sum_param_5,
	.param .u64 .ptr .align 1 matrix_sum_param_6,
	.param .u32 matrix_sum_param_7
)
{
	.reg .pred 	%p<4>;
	.reg .b32 	%r<19>;
	.reg .b32 	%f<4>;
	.reg .b64 	%rd<13>;

	ld.param.u32 	%r6, [matrix_sum_param_0];
	ld.param.u32 	%r7, [matrix_sum_param_1];
	ld.param.u64 	%rd1, [matrix_sum_param_2];
	ld.param.u32 	%r3, [matrix_sum_param_3];
	ld.param.u64 	%rd2, [matrix_sum_param_4];
	ld.param.u32 	%r4, [matrix_sum_param_5];
	ld.param.u64 	%rd3, [matrix_sum_param_6];
	ld.param.u32 	%r5, [matrix_sum_param_7];
	mov.u32 	%r9, %ctaid.x;
	mov.u32 	%r10, %ntid.x;
	mov.u32 	%r11, %tid.x;
	mad.lo.s32 	%r1, %r9, %r10, %r11;
	mov.u32 	%r12, %ctaid.y;
	mov.u32 	%r13, %ntid.y;
	mov.u32 	%r14, %tid.y;
	mad.lo.s32 	%r15, %r12, %r13, %r14;
	setp.ge.s32 	%p1, %r1, %r6;
	setp.ge.s32 	%p2, %r15, %r7;
	or.pred  	%p3, %p1, %p2;
	@%p3 bra 	$L__BB1_2;
	cvta.to.global.u64 	%rd4, %rd1;
	cvta.to.global.u64 	%rd5, %rd2;
	cvta.to.global.u64 	%rd6, %rd3;
	mad.lo.s32 	%r16, %r3, %r15, %r1;
	mul.wide.s32 	%rd7, %r16, 4;
	add.s64 	%rd8, %rd4, %rd7;
	ld.global.f32 	%f1, [%rd8];
	mad.lo.s32 	%r17, %r4, %r15, %r1;
	mul.wide.s32 	%rd9, %r17, 4;
	add.s64 	%rd10, %rd5, %rd9;
	ld.global.f32 	%f2, [%rd10];
	add.f32 	%f3, %f1, %f2;
	mad.lo.s32 	%r18, %r5, %r15, %r1;
	mul.wide.s32 	%rd11, %r18, 4;
	add.s64 	%rd12, %rd6, %rd11;
	st.global.f32 	[%rd12], %f3;
$L__BB1_2:
	ret;

}
	// .globl	copy
.visible .entry copy(
	.param .u32 copy_param_0,
	.param .u32 copy_param_1,
	.param .u64 .ptr .align 1 copy_param_2,
	.param .u32 copy_param_3,
	.param .u64 .ptr .align 1 copy_param_4,
	.param .u32 copy_param_5
)
{
	.reg .pred 	%p<4>;
	.reg .b32 	%r<17>;
	.reg .b32 	%f<2>;
	.reg .b64 	%rd<9>;

	ld.param.u32 	%r5, [copy_param_0];
	ld.param.u32 	%r6, [copy_param_1];
	ld.param.u64 	%rd1, [copy_param_2];
	ld.param.u32 	%r3, [copy_param_3];
	ld.param.u64 	%rd2, [copy_param_4];
	ld.param.u32 	%r4, [copy_param_5];
	mov.u32 	%r8, %ctaid.x;
	mov.u32 	%r9, %ntid.x;
	mov.u32 	%r10, %tid.x;
	mad.lo.s32 	%r1, %r8, %r9, %r10;
	mov.u32 	%r11, %ctaid.y;
	mov.u32 	%r12, %ntid.y;
	mov.u32 	%r13, %tid.y;
	mad.lo.s32 	%r14, %r11, %r12, %r13;
	setp.ge.s32 	%p1, %r1, %r5;
	setp.ge.s32 	%p2, %r14, %r6;
	or.pred  	%p3, %p1, %p2;
	@%p3 bra 	$L__BB2_2;
	cvta.to.global.u64 	%rd3, %rd2;
	cvta.to.global.u64 	%rd4, %rd1;
	mad.lo.s32 	%r15, %r4, %r14, %r1;
	mul.wide.s32 	%rd5, %r15, 4;
	add.s64 	%rd6, %rd3, %rd5;
	ld.global.f32 	%f1, [%rd6];
	mad.lo.s32 	%r16, %r3, %r14, %r1;
	mul.wide.s32 	%rd7, %r16, 4;
	add.s64 	%rd8, %rd4, %rd7;
	st.global.f32 	[%rd8], %f1;
$L__BB2_2:
	ret;

}


// ===== COMPILED SASS (sm_100) =====

	.target	sm_100

	.elftype	@"ET_EXEC"


//--------------------- .note.nv.tkinfo           --------------------------
	.section	.note.nv.tkinfo,"",@"SHT_NOTE"
	.sectionflags	@"SHF_NOTE_NV_TKINFO"
	.tkinfo
        /*0018*/ 	.word	0x00000002
        /*0030*/ 	.string	""
        /*0030*/ 	.string	"ptxas"
        /*0030*/ 	.string	"Cuda compilation tools, release 13.0, V13.0.88"
        /*0030*/ 	.string	"Build cuda_13.0.r13.0/compiler.36424714_0"
        /*0030*/ 	.string	"-arch sm_100 -m 64 "



//--------------------- .note.nv.cuinfo           --------------------------
	.section	.note.nv.cuinfo,"",@"SHT_NOTE"
	.sectionflags	@"SHF_NOTE_NV_CUINFO"
        /*0018*/ 	.short	0x0002
        /*001a*/ 	.short	0x0064
        /*001c*/ 	.short	0x0082
	.zero		2


//--------------------- .nv.info                  --------------------------
	.section	.nv.info,"",@"SHT_CUDA_INFO"
	.align	4


	//----- nvinfo : EIATTR_REGCOUNT
	.align		4
        /*0000*/ 	.byte	0x04, 0x2f
        /*0002*/ 	.short	(.L_1 - .L_0)
	.align		4
.L_0:
        /*0004*/ 	.word	index@(hadamard)
        /*0008*/ 	.word	0x0000000e


	//----- nvinfo : EIATTR_FRAME_SIZE
	.align		4
.L_1:
        /*000c*/ 	.byte	0x04, 0x11
        /*000e*/ 	.short	(.L_3 - .L_2)
	.align		4
.L_2:
        /*0010*/ 	.word	index@(hadamard)
        /*0014*/ 	.word	0x00000000


	//----- nvinfo : EIATTR_REGCOUNT
	.align		4
.L_3:
        /*0018*/ 	.byte	0x04, 0x2f
        /*001a*/ 	.short	(.L_5 - .L_4)
	.align		4
.L_4:
        /*001c*/ 	.word	index@(matrix_sum)
        /*0020*/ 	.word	0x0000000e


	//----- nvinfo : EIATTR_FRAME_SIZE
	.align		4
.L_5:
        /*0024*/ 	.byte	0x04, 0x11
        /*0026*/ 	.short	(.L_7 - .L_6)
	.align		4
.L_6:
        /*0028*/ 	.word	index@(matrix_sum)
        /*002c*/ 	.word	0x00000000


	//----- nvinfo : EIATTR_REGCOUNT
	.align		4
.L_7:
        /*0030*/ 	.byte	0x04, 0x2f
        /*0032*/ 	.short	(.L_9 - .L_8)
	.align		4
.L_8:
        /*0034*/ 	.word	index@(copy)
        /*0038*/ 	.word	0x0000000a


	//----- nvinfo : EIATTR_FRAME_SIZE
	.align		4
.L_9:
        /*003c*/ 	.byte	0x04, 0x11
        /*003e*/ 	.short	(.L_11 - .L_10)
	.align		4
.L_10:
        /*0040*/ 	.word	index@(copy)
        /*0044*/ 	.word	0x00000000


	//----- nvinfo : EIATTR_MIN_STACK_SIZE
	.align		4
.L_11:
        /*0048*/ 	.byte	0x04, 0x12
        /*004a*/ 	.short	(.L_13 - .L_12)
	.align		4
.L_12:
        /*004c*/ 	.word	index@(copy)
        /*0050*/ 	.word	0x00000000


	//----- nvinfo : EIATTR_MIN_STACK_SIZE
	.align		4
.L_13:
        /*0054*/ 	.byte	0x04, 0x12
        /*0056*/ 	.short	(.L_15 - .L_14)
	.align		4
.L_14:
        /*0058*/ 	.word	index@(matrix_sum)
        /*005c*/ 	.word	0x00000000


	//----- nvinfo : EIATTR_MIN_STACK_SIZE
	.align		4
.L_15:
        /*0060*/ 	.byte	0x04, 0x12
        /*0062*/ 	.short	(.L_17 - .L_16)
	.align		4
.L_16:
        /*0064*/ 	.word	index@(hadamard)
        /*0068*/ 	.word	0x00000000
.L_17:


//--------------------- .nv.compat                --------------------------
	.section	.nv.compat,"",@"SHT_CUDA_COMPAT_INFO"
	.align	4
        /*0000*/ 	.byte	0x02, 0x09, 0x00, 0x00, 0x02, 0x02, 0x01, 0x00, 0x02, 0x05, 0x05, 0x00, 0x03, 0x07, 0x01, 0x01
        /*0010*/ 	.byte	0x02, 0x03, 0x00, 0x00, 0x02, 0x06, 0x01, 0x00, 0x04, 0x0b, 0x08, 0x00, 0x09, 0x00, 0x00, 0x00
        /*0020*/ 	.byte	0x00, 0x00, 0x00, 0x00


//--------------------- .nv.info.copy             --------------------------
	.section	.nv.info.copy,"",@"SHT_CUDA_INFO"
	.sectionflags	@""
	.align	4


	//----- nvinfo : EIATTR_CUDA_API_VERSION
	.align		4
        /*0000*/ 	.byte	0x04, 0x37
        /*0002*/ 	.short	(.L_19 - .L_18)
.L_18:
        /*0004*/ 	.word	0x00000082


	//----- nvinfo : EIATTR_KPARAM_INFO
	.align		4
.L_19:
        /*0008*/ 	.byte	0x04, 0x17
        /*000a*/ 	.short	(.L_21 - .L_20)
.L_20:
        /*000c*/ 	.word	0x00000000
        /*0010*/ 	.short	0x0005
        /*0012*/ 	.short	0x0020
        /*0014*/ 	.byte	0x00, 0xf0, 0x11, 0x00


	//----- nvinfo : EIATTR_KPARAM_INFO
	.align		4
.L_21:
        /*0018*/ 	.byte	0x04, 0x17
        /*001a*/ 	.short	(.L_23 - .L_22)
.L_22:
        /*001c*/ 	.word	0x00000000
        /*0020*/ 	.short	0x0004
        /*0022*/ 	.short	0x0018
        /*0024*/ 	.byte	0x00, 0xf5, 0x21, 0x00


	//----- nvinfo : EIATTR_KPARAM_INFO
	.align		4
.L_23:
        /*0028*/ 	.byte	0x04, 0x17
        /*002a*/ 	.short	(.L_25 - .L_24)
.L_24:
        /*002c*/ 	.word	0x00000000
        /*0030*/ 	.short	0x0003
        /*0032*/ 	.short	0x0010
        /*0034*/ 	.byte	0x00, 0xf0, 0x11, 0x00


	//----- nvinfo : EIATTR_KPARAM_INFO
	.align		4
.L_25:
        /*0038*/ 	.byte	0x04, 0x17
        /*003a*/ 	.short	(.L_27 - .L_26)
.L_26:
        /*003c*/ 	.word	0x00000000
        /*0040*/ 	.short	0x0002
        /*0042*/ 	.short	0x0008
        /*0044*/ 	.byte	0x00, 0xf5, 0x21, 0x00


	//----- nvinfo : EIATTR_KPARAM_INFO
	.align		4
.L_27:
        /*0048*/ 	.byte	0x04, 0x17
        /*004a*/ 	.short	(.L_29 - .L_28)
.L_28:
        /*004c*/ 	.word	0x00000000
        /*0050*/ 	.short	0x0001
        /*0052*/ 	.short	0x0004
        /*0054*/ 	.byte	0x00, 0xf0, 0x11, 0x00


	//----- nvinfo : EIATTR_KPARAM_INFO
	.align		4
.L_29:
        /*0058*/ 	.byte	0x04, 0x17
        /*005a*/ 	.short	(.L_31 - .L_30)
.L_30:
        /*005c*/ 	.word	0x00000000
        /*0060*/ 	.short	0x0000
        /*0062*/ 	.short	0x0000
        /*0064*/ 	.byte	0x00, 0xf0, 0x11, 0x00


	//----- nvinfo : EIATTR_SPARSE_MMA_MASK
	.align		4
.L_31:
        /*0068*/ 	.byte	0x03, 0x50
        /*006a*/ 	.short	0x0000


	//----- nvinfo : EIATTR_MAXREG_COUNT
	.align		4
        /*006c*/ 	.byte	0x03, 0x1b
        /*006e*/ 	.short	0x00ff


	//----- nvinfo : EIATTR_MERCURY_ISA_VERSION
	.align		4
        /*0070*/ 	.byte	0x03, 0x5f
        /*0072*/ 	.short	0x0101


	//----- nvinfo : EIATTR_VRC_CTA_INIT_COUNT
	.align		4
        /*0074*/ 	.byte	0x02, 0x4a
	.zero		1
	.zero		1


	//----- nvinfo : EIATTR_EXIT_INSTR_OFFSETS
	.align		4
        /*0078*/ 	.byte	0x04, 0x1c
        /*007a*/ 	.short	(.L_33 - .L_32)


	//   ....[0]....
.L_32:
        /*007c*/ 	.word	0x000000c0


	//   ....[1]....
        /*0080*/ 	.word	0x00000180


	//----- nvinfo : EIATTR_CBANK_PARAM_SIZE
	.align		4
.L_33:
        /*0084*/ 	.byte	0x03, 0x19
        /*0086*/ 	.short	0x0024


	//----- nvinfo : EIATTR_PARAM_CBANK
	.align		4
        /*0088*/ 	.byte	0x04, 0x0a
        /*008a*/ 	.short	(.L_35 - .L_34)
	.align		4
.L_34:
        /*008c*/ 	.word	index@(.nv.constant0.copy)
        /*0090*/ 	.short	0x0380
        /*0092*/ 	.short	0x0024


	//----- nvinfo : EIATTR_SW_WAR
	.align		4
.L_35:
        /*0094*/ 	.byte	0x04, 0x36
        /*0096*/ 	.short	(.L_37 - .L_36)
.L_36:
        /*0098*/ 	.word	0x00000008
.L_37:


//--------------------- .nv.info.matrix_sum       --------------------------
	.section	.nv.info.matrix_sum,"",@"SHT_CUDA_INFO"
	.sectionflags	@""
	.align	4


	//----- nvinfo : EIATTR_CUDA_API_VERSION
	.align		4
        /*0000*/ 	.byte	0x04, 0x37
        /*0002*/ 	.short	(.L_39 - .L_38)
.L_38:
        /*0004*/ 	.word	0x00000082


	//----- nvinfo : EIATTR_KPARAM_INFO
	.align		4
.L_39:
        /*0008*/ 	.byte	0x04, 0x17
        /*000a*/ 	.short	(.L_41 - .L_40)
.L_40:
        /*000c*/ 	.word	0x00000000
        /*0010*/ 	.short	0x0007
        /*0012*/ 	.short	0x0030
        /*0014*/ 	.byte	0x00, 0xf0, 0x11, 0x00


	//----- nvinfo : EIATTR_KPARAM_INFO
	.align		4
.L_41:
        /*0018*/ 	.byte	0x04, 0x17
        /*001a*/ 	.short	(.L_43 - .L_42)
.L_42:
        /*001c*/ 	.word	0x00000000
        /*0020*/ 	.short	0x0006
        /*0022*/ 	.short	0x0028
        /*0024*/ 	.byte	0x00, 0xf5, 0x21, 0x00


	//----- nvinfo : EIATTR_KPARAM_INFO
	.align		4
.L_43:
        /*0028*/ 	.byte	0x04, 0x17
        /*002a*/ 	.short	(.L_45 - .L_44)
.L_44:
        /*002c*/ 	.word	0x00000000
        /*0030*/ 	.short	0x0005
        /*0032*/ 	.short	0x0020
        /*0034*/ 	.byte	0x00, 0xf0, 0x11, 0x00


	//----- nvinfo : EIATTR_KPARAM_INFO
	.align		4
.L_45:
        /*0038*/ 	.byte	0x04, 0x17
        /*003a*/ 	.short	(.L_47 - .L_46)
.L_46:
        /*003c*/ 	.word	0x00000000
        /*0040*/ 	.short	0x0004
        /*0042*/ 	.short	0x0018
        /*0044*/ 	.byte	0x00, 0xf5, 0x21, 0x00


	//----- nvinfo : EIATTR_KPARAM_INFO
	.align		4
.L_47:
        /*0048*/ 	.byte	0x04, 0x17
        /*004a*/ 	.short	(.L_49 - .L_48)
.L_48:
        /*004c*/ 	.word	0x00000000
        /*0050*/ 	.short	0x0003
        /*0052*/ 	.short	0x0010
        /*0054*/ 	.byte	0x00, 0xf0, 0x11, 0x00


	//----- nvinfo : EIATTR_KPARAM_INFO
	.align		4
.L_49:
        /*0058*/ 	.byte	0x04, 0x17
        /*005a*/ 	.short	(.L_51 - .L_50)
.L_50:
        /*005c*/ 	.word	0x00000000
        /*0060*/ 	.short	0x0002
        /*0062*/ 	.short	0x0008
        /*0064*/ 	.byte	0x00, 0xf5, 0x21, 0x00


	//----- nvinfo : EIATTR_KPARAM_INFO
	.align		4
.L_51:
        /*0068*/ 	.byte	0x04, 0x17
        /*006a*/ 	.short	(.L_53 - .L_52)
.L_52:
        /*006c*/ 	.word	0x00000000
        /*0070*/ 	.short	0x0001
        /*0072*/ 	.short	0x0004
        /*0074*/ 	.byte	0x00, 0xf0, 0x11, 0x00


	//----- nvinfo : EIATTR_KPARAM_INFO
	.align		4
.L_53:
        /*0078*/ 	.byte	0x04, 0x17
        /*007a*/ 	.short	(.L_55 - .L_54)
.L_54:
        /*007c*/ 	.word	0x00000000
        /*0080*/ 	.short	0x0000
        /*0082*/ 	.short	0x0000
        /*0084*/ 	.byte	0x00, 0xf0, 0x11, 0x00


	//----- nvinfo : EIATTR_SPARSE_MMA_MASK
	.align		4
.L_55:
        /*0088*/ 	.byte	0x03, 0x50
        /*008a*/ 	.short	0x0000


	//----- nvinfo : EIATTR_MAXREG_COUNT
	.align		4
        /*008c*/ 	.byte	0x03, 0x1b
        /*008e*/ 	.short	0x00ff


	//----- nvinfo : EIATTR_MERCURY_ISA_VERSION
	.align		4
        /*0090*/ 	.byte	0x03, 0x5f
        /*0092*/ 	.short	0x0101


	//----- nvinfo : EIATTR_VRC_CTA_INIT_COUNT
	.align		4
        /*0094*/ 	.byte	0x02, 0x4a
	.zero		1
	.zero		1


	//----- nvinfo : EIATTR_EXIT_INSTR_OFFSETS
	.align		4
        /*0098*/ 	.byte	0x04, 0x1c
        /*009a*/ 	.short	(.L_57 - .L_56)


	//   ....[0]....
.L_56:
        /*009c*/ 	.word	0x000000c0


	//   ....[1]....
        /*00a0*/ 	.word	0x000001e0


	//----- nvinfo : EIATTR_CBANK_PARAM_SIZE
	.align		4
.L_57:
        /*00a4*/ 	.byte	0x03, 0x19
        /*00a6*/ 	.short	0x0034


	//----- nvinfo : EIATTR_PARAM_CBANK
	.align		4
        /*00a8*/ 	.byte	0x04, 0x0a
        /*00aa*/ 	.short	(.L_59 - .L_58)
	.align		4
.L_58:
        /*00ac*/ 	.word	index@(.nv.constant0.matrix_sum)
        /*00b0*/ 	.short	0x0380
        /*00b2*/ 	.short	0x0034


	//----- nvinfo : EIATTR_SW_WAR
	.align		4
.L_59:
        /*00b4*/ 	.byte	0x04, 0x36
        /*00b6*/ 	.short	(.L_61 - .L_60)
.L_60:
        /*00b8*/ 	.word	0x00000008
.L_61:


//--------------------- .nv.info.hadamard         --------------------------
	.section	.nv.info.hadamard,"",@"SHT_CUDA_INFO"
	.sectionflags	@""
	.align	4


	//----- nvinfo : EIATTR_CUDA_API_VERSION
	.align		4
        /*0000*/ 	.byte	0x04, 0x37
        /*0002*/ 	.short	(.L_63 - .L_62)
.L_62:
        /*0004*/ 	.word	0x00000082


	//----- nvinfo : EIATTR_KPARAM_INFO
	.align		4
.L_63:
        /*0008*/ 	.byte	0x04, 0x17
        /*000a*/ 	.short	(.L_65 - .L_64)
.L_64:
        /*000c*/ 	.word	0x00000000
        /*0010*/ 	.short	0x0007
        /*0012*/ 	.short	0x0030
        /*0014*/ 	.byte	0x00, 0xf0, 0x11, 0x00


	//----- nvinfo : EIATTR_KPARAM_INFO
	.align		4
.L_65:
        /*0018*/ 	.byte	0x04, 0x17
        /*001a*/ 	.short	(.L_67 - .L_66)
.L_66:
        /*001c*/ 	.word	0x00000000
        /*0020*/ 	.short	0x0006
        /*0022*/ 	.short	0x0028
        /*0024*/ 	.byte	0x00, 0xf5, 0x21, 0x00


	//----- nvinfo : EIATTR_KPARAM_INFO
	.align		4
.L_67:
        /*0028*/ 	.byte	0x04, 0x17
        /*002a*/ 	.short	(.L_69 - .L_68)
.L_68:
        /*002c*/ 	.word	0x00000000
        /*0030*/ 	.short	0x0005
        /*0032*/ 	.short	0x0020
        /*0034*/ 	.byte	0x00, 0xf0, 0x11, 0x00


	//----- nvinfo : EIATTR_KPARAM_INFO
	.align		4
.L_69:
        /*0038*/ 	.byte	0x04, 0x17
        /*003a*/ 	.short	(.L_71 - .L_70)
.L_70:
        /*003c*/ 	.word	0x00000000
        /*0040*/ 	.short	0x0004
        /*0042*/ 	.short	0x0018
        /*0044*/ 	.byte	0x00, 0xf5, 0x21, 0x00


	//----- nvinfo : EIATTR_KPARAM_INFO
	.align		4
.L_71:
        /*0048*/ 	.byte	0x04, 0x17
        /*004a*/ 	.short	(.L_73 - .L_72)
.L_72:
        /*004c*/ 	.word	0x00000000
        /*0050*/ 	.short	0x0003
        /*0052*/ 	.short	0x0010
        /*0054*/ 	.byte	0x00, 0xf0, 0x11, 0x00


	//----- nvinfo : EIATTR_KPARAM_INFO
	.align		4
.L_73:
        /*0058*/ 	.byte	0x04, 0x17
        /*005a*/ 	.short	(.L_75 - .L_74)
.L_74:
        /*005c*/ 	.word	0x00000000
        /*0060*/ 	.short	0x0002
        /*0062*/ 	.short	0x0008
        /*0064*/ 	.byte	0x00, 0xf5, 0x21, 0x00


	//----- nvinfo : EIATTR_KPARAM_INFO
	.align		4
.L_75:
        /*0068*/ 	.byte	0x04, 0x17
        /*006a*/ 	.short	(.L_77 - .L_76)
.L_76:
        /*006c*/ 	.word	0x00000000
        /*0070*/ 	.short	0x0001
        /*0072*/ 	.short	0x0004
        /*0074*/ 	.byte	0x00, 0xf0, 0x11, 0x00


	//----- nvinfo : EIATTR_KPARAM_INFO
	.align		4
.L_77:
        /*0078*/ 	.byte	0x04, 0x17
        /*007a*/ 	.short	(.L_79 - .L_78)
.L_78:
        /*007c*/ 	.word	0x00000000
        /*0080*/ 	.short	0x0000
        /*0082*/ 	.short	0x0000
        /*0084*/ 	.byte	0x00, 0xf0, 0x11, 0x00


	//----- nvinfo : EIATTR_SPARSE_MMA_MASK
	.align		4
.L_79:
        /*0088*/ 	.byte	0x03, 0x50
        /*008a*/ 	.short	0x0000


	//----- nvinfo : EIATTR_MAXREG_COUNT
	.align		4
        /*008c*/ 	.byte	0x03, 0x1b
        /*008e*/ 	.short	0x00ff


	//----- nvinfo : EIATTR_MERCURY_ISA_VERSION
	.align		4
        /*0090*/ 	.byte	0x03, 0x5f
        /*0092*/ 	.short	0x0101


	//----- nvinfo : EIATTR_VRC_CTA_INIT_COUNT
	.align		4
        /*0094*/ 	.byte	0x02, 0x4a
	.zero		1
	.zero		1


	//----- nvinfo : EIATTR_EXIT_INSTR_OFFSETS
	.align		4
        /*0098*/ 	.byte	0x04, 0x1c
        /*009a*/ 	.short	(.L_81 - .L_80)


	//   ....[0]....
.L_80:
        /*009c*/ 	.word	0x000000c0


	//   ....[1]....
        /*00a0*/ 	.word	0x000001e0


	//----- nvinfo : EIATTR_CBANK_PARAM_SIZE
	.align		4
.L_81:
        /*00a4*/ 	.byte	0x03, 0x19
        /*00a6*/ 	.short	0x0034


	//----- nvinfo : EIATTR_PARAM_CBANK
	.align		4
        /*00a8*/ 	.byte	0x04, 0x0a
        /*00aa*/ 	.short	(.L_83 - .L_82)
	.align		4
.L_82:
        /*00ac*/ 	.word	index@(.nv.constant0.hadamard)
        /*00b0*/ 	.short	0x0380
        /*00b2*/ 	.short	0x0034


	//----- nvinfo : EIATTR_SW_WAR
	.align		4
.L_83:
        /*00b4*/ 	.byte	0x04, 0x36
        /*00b6*/ 	.short	(.L_85 - .L_84)
.L_84:
        /*00b8*/ 	.word	0x00000008
.L_85:


//--------------------- .nv.callgraph             --------------------------
	.section	.nv.callgraph,"",@"SHT_CUDA_CALLGRAPH"
	.align	4
	.sectionentsize	8
	.align		4
        /*0000*/ 	.word	0x00000000
	.align		4
        /*0004*/ 	.word	0xffffffff
	.align		4
        /*0008*/ 	.word	0x00000000
	.align		4
        /*000c*/ 	.word	0xfffffffe
	.align		4
        /*0010*/ 	.word	0x00000000
	.align		4
        /*0014*/ 	.word	0xfffffffd
	.align		4
        /*0018*/ 	.word	0x00000000
	.align		4
        /*001c*/ 	.word	0xfffffffc


//--------------------- .text.copy                --------------------------
	.section	.text.copy,"ax",@progbits
	.align	128
        .global         copy
        .type           copy,@function
        .size           copy,(.L_x_3 - copy)
        .other          copy,@"STO_CUDA_ENTRY STV_DEFAULT"
copy:
.text.copy:
[----:B------:R-:W-:Y:S01]  /*0000*/  LDC R1, c[0x0][0x37c] ;  /* 0x0000df00ff017b82 */ /* 0x000fe20000000800 */
[----:B------:R-:W0:Y:S07]  /*0010*/  S2R R2, SR_TID.Y ;  /* 0x0000000000027919 */ /* 0x000e2e0000002200 */
[----:B------:R-:W1:Y:S01]  /*0020*/  LDC R0, c[0x0][0x360] ;  /* 0x0000d800ff007b82 */ /* 0x000e620000000800 */
[----:B------:R-:W2:Y:S01]  /*0030*/  LDCU.64 UR6, c[0x0][0x380] ;  /* 0x00007000ff0677ac */ /* 0x000ea20008000a00 */
[----:B------:R-:W1:Y:S06]  /*0040*/  S2R R3, SR_TID.X ;  /* 0x0000000000037919 */ /* 0x000e6c0000002100 */
[----:B------:R-:W0:Y:S08]  /*0050*/  S2UR UR5, SR_CTAID.Y ;  /* 0x00000000000579c3 */ /* 0x000e300000002600 */
[----:B------:R-:W0:Y:S08]  /*0060*/  LDC R7, c[0x0][0x364] ;  /* 0x0000d900ff077b82 */ /* 0x000e300000000800 */
[----:B------:R-:W1:Y:S01]  /*0070*/  S2UR UR4, SR_CTAID.X ;  /* 0x00000000000479c3 */ /* 0x000e620000002500 */
[----:B0-----:R-:W-:-:S05]  /*0080*/  IMAD R7, R7, UR5, R2 ;  /* 0x0000000507077c24 */ /* 0x001fca000f8e0202 */
[----:B--2---:R-:W-:Y:S01]  /*0090*/  ISETP.GE.AND P0, PT, R7, UR7, PT ;  /* 0x0000000707007c0c */ /* 0x004fe2000bf06270 */
[----:B-1----:R-:W-:-:S05]  /*00a0*/  IMAD R0, R0, UR4, R3 ;  /* 0x0000000400007c24 */ /* 0x002fca000f8e0203 */
[----:B------:R-:W-:-:S13]  /*00b0*/  ISETP.GE.OR P0, PT, R0, UR6, P0 ;  /* 0x0000000600007c0c */ /* 0x000fda0008706670 */
[----:B------:R-:W-:Y:S05]  /*00c0*/  @P0 EXIT ;  /* 0x000000000000094d */ /* 0x000fea0003800000 */
[----:B------:R-:W0:Y:S01]  /*00d0*/  LDC.64 R2, c[0x0][0x398] ;  /* 0x0000e600ff027b82 */ /* 0x000e220000000a00 */
[----:B------:R-:W1:Y:S01]  /*00e0*/  LDCU UR6, c[0x0][0x3a0] ;  /* 0x00007400ff0677ac */ /* 0x000e620008000800 */
[----:B------:R-:W2:Y:S01]  /*00f0*/  LDCU.64 UR4, c[0x0][0x358] ;  /* 0x00006b00ff0477ac */ /* 0x000ea20008000a00 */
[----:B-1----:R-:W-:Y:S01]  /*0100*/  IMAD R5, R7, UR6, R0 ;  /* 0x0000000607057c24 */ /* 0x002fe2000f8e0200 */
[----:B------:R-:W1:Y:S03]  /*0110*/  LDCU UR6, c[0x0][0x390] ;  /* 0x00007200ff0677ac */ /* 0x000e660008000800 */
[----:B0-----:R-:W-:Y:S02]  /*0120*/  IMAD.WIDE R2, R5, 0x4, R2 ;  /* 0x0000000405027825 */ /* 0x001fe400078e0202 */
[----:B------:R-:W0:Y:S04]  /*0130*/  LDC.64 R4, c[0x0][0x388] ;  /* 0x0000e200ff047b82 */ /* 0x000e280000000a00 */
[----:B--2---:R-:W2:Y:S01]  /*0140*/  LDG.E R3, desc[UR4][R2.64] ;  /* 0x0000000402037981 */ /* 0x004ea2000c1e1900 */
[----:B-1----:R-:W-:-:S04]  /*0150*/  IMAD R7, R7, UR6, R0 ;  /* 0x0000000607077c24 */ /* 0x002fc8000f8e0200 */
[----:B0-----:R-:W-:-:S05]  /*0160*/  IMAD.WIDE R4, R7, 0x4, R4 ;  /* 0x0000000407047825 */ /* 0x001fca00078e0204 */
[----:B--2---:R-:W-:Y:S01]  /*0170*/  STG.E desc[UR4][R4.64], R3 ;  /* 0x0000000304007986 */ /* 0x004fe2000c101904 */
[----:B------:R-:W-:Y:S05]  /*0180*/  EXIT ;  /* 0x000000000000794d */ /* 0x000fea0003800000 */
.L_x_0:
[----:B------:R-:W-:-:S00]  /*0190*/  BRA `(.L_x_0) ;  /* 0xfffffffc00fc7947 */ /* 0x000fc0000383ffff */
[----:B------:R-:W-:-:S00]  /*01a0*/  NOP ;  /* 0x0000000000007918 */ /* 0x000fc00000000000 */
        /* <DEDUP_REMOVED lines=13> */
.L_x_3:


//--------------------- .text.matrix_sum          --------------------------
	.section	.text.matrix_sum,"ax",@progbits
	.align	128
        .global         matrix_sum
        .type           matrix_sum,@function
        .size           matrix_sum,(.L_x_4 - matrix_sum)
        .other          matrix_sum,@"STO_CUDA_ENTRY STV_DEFAULT"
matrix_sum:
.text.matrix_sum:
        /* <DEDUP_REMOVED lines=15> */
[----:B------:R-:W2:Y:S06]  /*00f0*/  LDCU UR7, c[0x0][0x3a0] ;  /* 0x00007400ff0777ac */ /* 0x000eac0008000800 */
[----:B------:R-:W3:Y:S01]  /*0100*/  LDC.64 R4, c[0x0][0x398] ;  /* 0x0000e600ff047b82 */ /* 0x000ee20000000a00 */
[----:B------:R-:W4:Y:S01]  /*0110*/  LDCU.64 UR4, c[0x0][0x358] ;  /* 0x00006b00ff0477ac */ /* 0x000f220008000a00 */
[C-C-:B-1----:R-:W-:Y:S01]  /*0120*/  IMAD R7, R9.reuse, UR6, R0.reuse ;  /* 0x0000000609077c24 */ /* 0x142fe2000f8e0200 */
[----:B------:R-:W1:Y:S01]  /*0130*/  LDCU UR6, c[0x0][0x3b0] ;  /* 0x00007600ff0677ac */ /* 0x000e620008000800 */
[----:B--2---:R-:W-:-:S02]  /*0140*/  IMAD R11, R9, UR7, R0 ;  /* 0x00000007090b7c24 */ /* 0x004fc4000f8e0200 */
[----:B0-----:R-:W-:Y:S02]  /*0150*/  IMAD.WIDE R2, R7, 0x4, R2 ;  /* 0x0000000407027825 */ /* 0x001fe400078e0202 */
[----:B------:R-:W0:Y:S04]  /*0160*/  LDC.64 R6, c[0x0][0x3a8] ;  /* 0x0000ea00ff067b82 */ /* 0x000e280000000a00 */
[----:B----4-:R-:W2:Y:S01]  /*0170*/  LDG.E R2, desc[UR4][R2.64] ;  /* 0x0000000402027981 */ /* 0x010ea2000c1e1900 */
[----:B---3--:R-:W-:-:S06]  /*0180*/  IMAD.WIDE R4, R11, 0x4, R4 ;  /* 0x000000040b047825 */ /* 0x008fcc00078e0204 */
[----:B------:R-:W2:Y:S01]  /*0190*/  LDG.E R5, desc[UR4][R4.64] ;  /* 0x0000000404057981 */ /* 0x000ea2000c1e1900 */
[----:B-1----:R-:W-:-:S04]  /*01a0*/  IMAD R9, R9, UR6, R0 ;  /* 0x0000000609097c24 */ /* 0x002fc8000f8e0200 */
[----:B0-----:R-:W-:-:S04]  /*01b0*/  IMAD.WIDE R6, R9, 0x4, R6 ;  /* 0x0000000409067825 */ /* 0x001fc800078e0206 */
[----:B--2---:R-:W-:-:S05]  /*01c0*/  FADD R9, R2, R5 ;  /* 0x0000000502097221 */ /* 0x004fca0000000000 */
[----:B------:R-:W-:Y:S01]  /*01d0*/  STG.E desc[UR4][R6.64], R9 ;  /* 0x0000000906007986 */ /* 0x000fe2000c101904 */
[----:B------:R-:W-:Y:S05]  /*01e0*/  EXIT ;  /* 0x000000000000794d */ /* 0x000fea0003800000 */
.L_x_1:
        /* <DEDUP_REMOVED lines=9> */
.L_x_4:


//--------------------- .text.hadamard            --------------------------
	.section	.text.hadamard,"ax",@progbits
	.align	128
        .global         hadamard
        .type           hadamard,@function
        .size           hadamard,(.L_x_5 - hadamard)
        .other          hadamard,@"STO_CUDA_ENTRY STV_DEFAULT"
hadamard:
.text.hadamard:
        /* <DEDUP_REMOVED lines=28> */
[----:B--2---:R-:W-:-:S05]  /*01c0*/  FMUL R9, R2, R5 ;  /* 0x0000000502097220 */ /* 0x004fca0000400000 */
[----:B------:R-:W-:Y:S01]  /*01d0*/  STG.E desc[UR4][R6.64], R9 ;  /* 0x0000000906007986 */ /* 0x000fe2000c101904 */
[----:B------:R-:W-:Y:S05]  /*01e0*/  EXIT ;  /* 0x000000000000794d */ /* 0x000fea0003800000 */
.L_x_2:
        /* <DEDUP_REMOVED lines=9> */
.L_x_5:


//--------------------- .nv.shared.reserved.0     --------------------------
	.section	.nv.shared.reserved.0,"aw",@nobits
	.weak		__nv_reservedSMEM_offset_0_alias
	.size		__nv_reservedSMEM_offset_0_alias, 0, 64
	.other		__nv_reservedSMEM_offset_0_alias,@"STO_CUDA_RESERVED_SHARED STV_DEFAULT"
__nv_reservedSMEM_offset_0_alias:
	.zero		0
	.zero		64


//--------------------- .nv.constant0.copy        --------------------------
	.section	.nv.constant0.copy,"a",@progbits
	.sectionflags	@""
	.align	4
.nv.constant0.copy:
	.zero		932


//--------------------- .nv.constant0.matrix_sum  --------------------------
	.section	.nv.constant0.matrix_sum,"a",@progbits
	.sectionflags	@""
	.align	4
.nv.constant0.matrix_sum:
	.zero		948


//--------------------- .nv.constant0.hadamard    --------------------------
	.section	.nv.constant0.hadamard,"a",@progbits
	.sectionflags	@""
	.align	4
.nv.constant0.hadamard:
	.zero		948


//--------------------- SYMBOLS --------------------------

	.type		.nv.reservedSmem.offset0,@object
	.size		.nv.reservedSmem.offset0,0x4
